	.headerflags	@"EF_CUDA_TEXMODE_UNIFIED EF_CUDA_64BIT_ADDRESS EF_CUDA_ACCELERATORS EF_CUDA_SM90 EF_CUDA_VIRTUAL_SM(EF_CUDA_SM90)"
	.elftype	@"ET_EXEC"


//--------------------- .nv.info                  --------------------------
	.section	.nv.info,"",@"SHT_CUDA_INFO"
	.align	4


	//----- nvinfo : EIATTR_REGCOUNT
	.align		4
        /*0000*/ 	.byte	0x04, 0x2f
        /*0002*/ 	.short	(.L_3 - .L_2)
	.align		4
.L_2:
        /*0004*/ 	.word	index@(triton_poi_fused__native_batch_norm_legit_no_training_leaky_relu_8)
        /*0008*/ 	.word	0x00000016


	//----- nvinfo : EIATTR_MIN_STACK_SIZE
	.align		4
.L_3:
        /*000c*/ 	.byte	0x04, 0x12
        /*000e*/ 	.short	(.L_5 - .L_4)
	.align		4
.L_4:
        /*0010*/ 	.word	index@(triton_poi_fused__native_batch_norm_legit_no_training_leaky_relu_8)
        /*0014*/ 	.word	0x00000000


	//----- nvinfo : EIATTR_FRAME_SIZE
	.align		4
.L_5:
        /*0018*/ 	.byte	0x04, 0x11
        /*001a*/ 	.short	(.L_7 - .L_6)
	.align		4
.L_6:
        /*001c*/ 	.word	index@(triton_poi_fused__native_batch_norm_legit_no_training_leaky_relu_8)
        /*0020*/ 	.word	0x00000000


	//----- nvinfo : EIATTR_MIN_STACK_SIZE
	.align		4
.L_7:
        /*0024*/ 	.byte	0x04, 0x12
        /*0026*/ 	.short	(.L_9 - .L_8)
	.align		4
.L_8:
        /*0028*/ 	.word	index@(triton_poi_fused__native_batch_norm_legit_no_training_leaky_relu_8)
        /*002c*/ 	.word	0x00000000
.L_9:


//--------------------- .nv.info.triton_poi_fused__native_batch_norm_legit_no_training_leaky_relu_8 --------------------------
	.section	.nv.info.triton_poi_fused__native_batch_norm_legit_no_training_leaky_relu_8,"",@"SHT_CUDA_INFO"
	.sectionflags	@""
	.align	4


	//----- nvinfo : EIATTR_CUDA_API_VERSION
	.align		4
        /*0000*/ 	.byte	0x04, 0x37
        /*0002*/ 	.short	(.L_11 - .L_10)
.L_10:
        /*0004*/ 	.word	0x0000007c


	//----- nvinfo : EIATTR_KPARAM_INFO
	.align		4
.L_11:
        /*0008*/ 	.byte	0x04, 0x17
        /*000a*/ 	.short	(.L_13 - .L_12)
.L_12:
        /*000c*/ 	.word	0x00000000
        /*0010*/ 	.short	0x0006
        /*0012*/ 	.short	0x0030
        /*0014*/ 	.byte	0x00, 0xf0, 0x11, 0x00


	//----- nvinfo : EIATTR_KPARAM_INFO
	.align		4
.L_13:
        /*0018*/ 	.byte	0x04, 0x17
        /*001a*/ 	.short	(.L_15 - .L_14)
.L_14:
        /*001c*/ 	.word	0x00000000
        /*0020*/ 	.short	0x0005
        /*0022*/ 	.short	0x0028
        /*0024*/ 	.byte	0x00, 0xf4, 0x21, 0x00


	//----- nvinfo : EIATTR_KPARAM_INFO
	.align		4
.L_15:
        /*0028*/ 	.byte	0x04, 0x17
        /*002a*/ 	.short	(.L_17 - .L_16)
.L_16:
        /*002c*/ 	.word	0x00000000
        /*0030*/ 	.short	0x0004
        /*0032*/ 	.short	0x0020
        /*0034*/ 	.byte	0x00, 0xf4, 0x21, 0x00


	//----- nvinfo : EIATTR_KPARAM_INFO
	.align		4
.L_17:
        /*0038*/ 	.byte	0x04, 0x17
        /*003a*/ 	.short	(.L_19 - .L_18)
.L_18:
        /*003c*/ 	.word	0x00000000
        /*0040*/ 	.short	0x0003
        /*0042*/ 	.short	0x0018
        /*0044*/ 	.byte	0x00, 0xf4, 0x21, 0x00


	//----- nvinfo : EIATTR_KPARAM_INFO
	.align		4
.L_19:
        /*0048*/ 	.byte	0x04, 0x17
        /*004a*/ 	.short	(.L_21 - .L_20)
.L_20:
        /*004c*/ 	.word	0x00000000
        /*0050*/ 	.short	0x0002
        /*0052*/ 	.short	0x0010
        /*0054*/ 	.byte	0x00, 0xf4, 0x21, 0x00


	//----- nvinfo : EIATTR_KPARAM_INFO
	.align		4
.L_21:
        /*0058*/ 	.byte	0x04, 0x17
        /*005a*/ 	.short	(.L_23 - .L_22)
.L_22:
        /*005c*/ 	.word	0x00000000
        /*0060*/ 	.short	0x0001
        /*0062*/ 	.short	0x0008
        /*0064*/ 	.byte	0x00, 0xf4, 0x21, 0x00


	//----- nvinfo : EIATTR_KPARAM_INFO
	.align		4
.L_23:
        /*0068*/ 	.byte	0x04, 0x17
        /*006a*/ 	.short	(.L_25 - .L_24)
.L_24:
        /*006c*/ 	.word	0x00000000
        /*0070*/ 	.short	0x0000
        /*0072*/ 	.short	0x0000
        /*0074*/ 	.byte	0x00, 0xf4, 0x21, 0x00


	//----- nvinfo : EIATTR_SPARSE_MMA_MASK
	.align		4
.L_25:
        /*0078*/ 	.byte	0x03, 0x50
        /*007a*/ 	.short	0x0000


	//----- nvinfo : EIATTR_MAXREG_COUNT
	.align		4
        /*007c*/ 	.byte	0x03, 0x1b
        /*007e*/ 	.short	0x00ff


	//----- nvinfo : EIATTR_EXIT_INSTR_OFFSETS
	.align		4
        /*0080*/ 	.byte	0x04, 0x1c
        /*0082*/ 	.short	(.L_27 - .L_26)


	//   ....[0]....
.L_26:
        /*0084*/ 	.word	0x00000420


	//   ....[1]....
        /*0088*/ 	.word	0x00000440


	//----- nvinfo : EIATTR_REQNTID
	.align		4
.L_27:
        /*008c*/ 	.byte	0x04, 0x10
        /*008e*/ 	.short	(.L_29 - .L_28)
.L_28:
        /*0090*/ 	.word	0x00000100
        /*0094*/ 	.word	0x00000001
        /*0098*/ 	.word	0x00000001


	//----- nvinfo : EIATTR_CBANK_PARAM_SIZE
	.align		4
.L_29:
        /*009c*/ 	.byte	0x03, 0x19
        /*009e*/ 	.short	0x0034


	//----- nvinfo : EIATTR_PARAM_CBANK
	.align		4
        /*00a0*/ 	.byte	0x04, 0x0a
        /*00a2*/ 	.short	(.L_31 - .L_30)
	.align		4
.L_30:
        /*00a4*/ 	.word	index@(.nv.constant0.triton_poi_fused__native_batch_norm_legit_no_training_leaky_relu_8)
        /*00a8*/ 	.short	0x0210
        /*00aa*/ 	.short	0x0034


	//----- nvinfo : EIATTR_SW_WAR
	.align		4
.L_31:
        /*00ac*/ 	.byte	0x04, 0x36
        /*00ae*/ 	.short	(.L_33 - .L_32)
.L_32:
        /*00b0*/ 	.word	0x00000008
.L_33:


//--------------------- .nv.callgraph             --------------------------
	.section	.nv.callgraph,"",@"SHT_CUDA_CALLGRAPH"
	.align	4
	.sectionentsize	8
	.align		4
        /*0000*/ 	.word	0x00000000
	.align		4
        /*0004*/ 	.word	0xffffffff
	.align		4
        /*0008*/ 	.word	0x00000000
	.align		4
        /*000c*/ 	.word	0xfffffffe
	.align		4
        /*0010*/ 	.word	0x00000000
	.align		4
        /*0014*/ 	.word	0xfffffffd
	.align		4
        /*0018*/ 	.word	0x00000000
	.align		4
        /*001c*/ 	.word	0xfffffffc


//--------------------- .nv.constant4             --------------------------
	.section	.nv.constant4,"a",@progbits
	.align	8
	.align		8
.nv.constant4:
        /*0000*/ 	.dword	_$_str
	.align		8
        /*0008*/ 	.dword	_$_str_$_2


//--------------------- .text.triton_poi_fused__native_batch_norm_legit_no_training_leaky_relu_8 --------------------------
	.section	.text.triton_poi_fused__native_batch_norm_legit_no_training_leaky_relu_8,"ax",@progbits
	.align	128
        .global         triton_poi_fused__native_batch_norm_legit_no_training_leaky_relu_8
        .type           triton_poi_fused__native_batch_norm_legit_no_training_leaky_relu_8,@function
        .size           triton_poi_fused__native_batch_norm_legit_no_training_leaky_relu_8,(.L_x_1 - triton_poi_fused__native_batch_norm_legit_no_training_leaky_relu_8)
        .other          triton_poi_fused__native_batch_norm_legit_no_training_leaky_relu_8,@"STO_CUDA_ENTRY STV_DEFAULT"
triton_poi_fused__native_batch_norm_legit_no_training_leaky_relu_8:
.text.triton_poi_fused__native_batch_norm_legit_no_training_leaky_relu_8:
[----:B------:R-:W0:Y:S01]  /*0000*/  LDC R1, c[0x0][0x28] ;  /* 0x00000a00ff017b82 */ /* 0x000e220000000800 */
[----:B------:R-:W1:Y:S07]  /*0010*/  S2R R0, SR_TID.X ;  /* 0x0000000000007919 */ /* 0x000e6e0000002100 */
[----:B------:R-:W2:Y:S01]  /*0020*/  LDC.64 R8, c[0x0][0x228] ;  /* 0x00008a00ff087b82 */ /* 0x000ea20000000a00 */
[----:B------:R-:W-:Y:S01]  /*0030*/  ULDC.64 UR4, c[0x0][0x208] ;  /* 0x0000820000047ab9 */ /* 0x000fe20000000a00 */
[----:B------:R-:W3:Y:S06]  /*0040*/  S2R R5, SR_CTAID.X ;  /* 0x0000000000057919 */ /* 0x000eec0000002500 */
[----:B------:R-:W4:Y:S08]  /*0050*/  LDC.64 R12, c[0x0][0x218] ;  /* 0x00008600ff0c7b82 */ /* 0x000f300000000a00 */
[----:B------:R-:W5:Y:S08]  /*0060*/  LDC.64 R14, c[0x0][0x220] ;  /* 0x00008800ff0e7b82 */ /* 0x000f700000000a00 */
[----:B------:R-:W5:Y:S01]  /*0070*/  LDC.64 R16, c[0x0][0x230] ;  /* 0x00008c00ff107b82 */ /* 0x000f620000000a00 */
[----:B-1----:R-:W-:-:S07]  /*0080*/  SHF.L.U32 R0, R0, 0x1, RZ ;  /* 0x0000000100007819 */ /* 0x002fce00000006ff */
[----:B------:R-:W1:Y:S01]  /*0090*/  LDC.64 R18, c[0x0][0x238] ;  /* 0x00008e00ff127b82 */ /* 0x000e620000000a00 */
[----:B---3--:R-:W-:Y:S02]  /*00a0*/  SHF.R.S32.HI R3, RZ, 0x16, R5 ;  /* 0x00000016ff037819 */ /* 0x008fe40000011405 */
[----:B------:R-:W-:Y:S02]  /*00b0*/  LOP3.LUT R0, R0, 0x1fe, RZ, 0xc0, !PT ;  /* 0x000001fe00007812 */ /* 0x000fe400078ec0ff */
[----:B------:R-:W-:Y:S02]  /*00c0*/  SGXT R3, R3, 0x1 ;  /* 0x000000010303781a */ /* 0x000fe40000000200 */
[----:B------:R-:W-:-:S04]  /*00d0*/  LEA R0, R5, R0, 0x9 ;  /* 0x0000000005007211 */ /* 0x000fc800078e48ff */
[----:B------:R-:W-:Y:S02]  /*00e0*/  LEA.HI R3, R3, R0, RZ, 0x7 ;  /* 0x0000000003037211 */ /* 0x000fe400078f38ff */
[----:B------:R-:W-:Y:S02]  /*00f0*/  ISETP.GE.AND P0, PT, R0, 0x54800, PT ;  /* 0x000548000000780c */ /* 0x000fe40003f06270 */
[----:B------:R-:W-:-:S04]  /*0100*/  LOP3.LUT R3, R3, 0xffffff80, RZ, 0xc0, !PT ;  /* 0xffffff8003037812 */ /* 0x000fc800078ec0ff */
[----:B------:R-:W-:Y:S02]  /*0110*/  IADD3 R11, R0, -R3, RZ ;  /* 0x80000003000b7210 */ /* 0x000fe40007ffe0ff */
[----:B------:R-:W-:-:S03]  /*0120*/  CS2R R2, SRZ ;  /* 0x0000000000027805 */ /* 0x000fc6000001ff00 */
[----:B--2---:R-:W-:-:S05]  /*0130*/  IMAD.WIDE R8, R11, 0x4, R8 ;  /* 0x000000040b087825 */ /* 0x004fca00078e0208 */
[----:B------:R2:W3:Y:S01]  /*0140*/  @!P0 LDG.E.EL.64 R2, desc[UR4][R8.64] ;  /* 0x0000000408028981 */ /* 0x0004e2000c2e1b00 */
[----:B------:R-:W-:Y:S02]  /*0150*/  CS2R R4, SRZ ;  /* 0x0000000000047805 */ /* 0x000fe4000001ff00 */
[----:B------:R-:W-:Y:S01]  /*0160*/  CS2R R6, SRZ ;  /* 0x0000000000067805 */ /* 0x000fe2000001ff00 */
[----:B----4-:R-:W-:-:S04]  /*0170*/  IMAD.WIDE R12, R0, 0x4, R12 ;  /* 0x00000004000c7825 */ /* 0x010fc800078e020c */
[C---:B-----5:R-:W-:Y:S01]  /*0180*/  IMAD.WIDE R14, R11.reuse, 0x4, R14 ;  /* 0x000000040b0e7825 */ /* 0x060fe200078e020e */
[----:B------:R4:W5:Y:S04]  /*0190*/  @!P0 LDG.E.64 R4, desc[UR4][R12.64] ;  /* 0x000000040c048981 */ /* 0x000968000c1e1b00 */
[----:B------:R-:W5:Y:S01]  /*01a0*/  @!P0 LDG.E.EL.64 R6, desc[UR4][R14.64] ;  /* 0x000000040e068981 */ /* 0x000f62000c2e1b00 */
[----:B0-----:R-:W-:Y:S01]  /*01b0*/  IMAD.WIDE R16, R11, 0x4, R16 ;  /* 0x000000040b107825 */ /* 0x001fe200078e0210 */
[----:B--2---:R-:W-:-:S03]  /*01c0*/  CS2R R8, SRZ ;  /* 0x0000000000087805 */ /* 0x004fc6000001ff00 */
[----:B-1----:R-:W-:Y:S01]  /*01d0*/  IMAD.WIDE R18, R11, 0x4, R18 ;  /* 0x000000040b127825 */ /* 0x002fe200078e0212 */
[----:B------:R-:W-:-:S04]  /*01e0*/  CS2R R10, SRZ ;  /* 0x00000000000a7805 */ /* 0x000fc8000001ff00 */
[----:B------:R-:W2:Y:S04]  /*01f0*/  @!P0 LDG.E.EL.64 R8, desc[UR4][R18.64] ;  /* 0x0000000412088981 */ /* 0x000ea8000c2e1b00 */
[----:B------:R-:W2:Y:S01]  /*0200*/  @!P0 LDG.E.EL.64 R10, desc[UR4][R16.64] ;  /* 0x00000004100a8981 */ /* 0x000ea2000c2e1b00 */
[----:B---3--:R-:W-:Y:S01]  /*0210*/  FADD R2, R2, 9.9999997473787516356e-06 ;  /* 0x3727c5ac02027421 */ /* 0x008fe20000000000 */
[----:B------:R-:W-:-:S03]  /*0220*/  FADD R3, R3, 9.9999997473787516356e-06 ;  /* 0x3727c5ac03037421 */ /* 0x000fc60000000000 */
[----:B----4-:R-:W0:Y:S08]  /*0230*/  MUFU.SQRT R12, R2 ;  /* 0x00000002000c7308 */ /* 0x010e300000002000 */
[----:B------:R-:W1:Y:S01]  /*0240*/  MUFU.SQRT R13, R3 ;  /* 0x00000003000d7308 */ /* 0x000e620000002000 */
[C---:B0-----:R-:W-:Y:S02]  /*0250*/  FSETP.GT.AND P1, PT, R12.reuse, 8.50705917302346158658e+37, PT ;  /* 0x7e8000000c00780b */ /* 0x041fe40003f24000 */
[----:B------:R-:W-:-:S02]  /*0260*/  FSETP.GEU.AND P3, PT, R12, 1.175494350822287508e-38, PT ;  /* 0x008000000c00780b */ /* 0x000fc40003f6e000 */
[C---:B-1----:R-:W-:Y:S02]  /*0270*/  FSETP.GT.AND P2, PT, R13.reuse, 8.50705917302346158658e+37, PT ;  /* 0x7e8000000d00780b */ /* 0x042fe40003f44000 */
[----:B------:R-:W-:-:S07]  /*0280*/  FSETP.GEU.AND P4, PT, R13, 1.175494350822287508e-38, PT ;  /* 0x008000000d00780b */ /* 0x000fce0003f8e000 */
[----:B------:R-:W-:Y:S01]  /*0290*/  @P1 FMUL R12, R12, 0.25 ;  /* 0x3e8000000c0c1820 */ /* 0x000fe20000400000 */
[----:B------:R-:W-:-:S03]  /*02a0*/  HFMA2.MMA R2, -RZ, RZ, 1.625, 0 ;  /* 0x3e800000ff027435 */ /* 0x000fc600000001ff */
[----:B------:R-:W-:Y:S01]  /*02b0*/  @!P3 FMUL R12, R12, 16777216 ;  /* 0x4b8000000c0cb820 */ /* 0x000fe20000400000 */
[----:B------:R-:W-:-:S04]  /*02c0*/  @P2 FMUL R13, R13, 0.25 ;  /* 0x3e8000000d0d2820 */ /* 0x000fc80000400000 */
[----:B------:R-:W-:Y:S01]  /*02d0*/  @!P4 FMUL R13, R13, 16777216 ;  /* 0x4b8000000d0dc820 */ /* 0x000fe20000400000 */
[----:B------:R-:W0:Y:S01]  /*02e0*/  MUFU.RCP R12, R12 ;  /* 0x0000000c000c7308 */ /* 0x000e220000001000 */
[----:B------:R-:W-:-:S07]  /*02f0*/  FSEL R3, R2, 1, P1 ;  /* 0x3f80000002037808 */ /* 0x000fce0000800000 */
[----:B------:R-:W1:Y:S01]  /*0300*/  MUFU.RCP R13, R13 ;  /* 0x0000000d000d7308 */ /* 0x000e620000001000 */
[----:B------:R-:W-:Y:S01]  /*0310*/  FSEL R2, R2, 1, P2 ;  /* 0x3f80000002027808 */ /* 0x000fe20001000000 */
[----:B------:R-:W-:Y:S01]  /*0320*/  @!P3 FMUL R3, R3, 16777216 ;  /* 0x4b8000000303b820 */ /* 0x000fe20000400000 */
[----:B-----5:R-:W-:-:S03]  /*0330*/  FADD R5, -R7, R5 ;  /* 0x0000000507057221 */ /* 0x020fc60000000100 */
[----:B------:R-:W-:Y:S01]  /*0340*/  @!P4 FMUL R2, R2, 16777216 ;  /* 0x4b8000000202c820 */ /* 0x000fe20000400000 */
[----:B------:R-:W-:Y:S01]  /*0350*/  FADD R4, -R6, R4 ;  /* 0x0000000406047221 */ /* 0x000fe20000000100 */
[----:B0-----:R-:W-:Y:S02]  /*0360*/  FMUL R7, R12, R3 ;  /* 0x000000030c077220 */ /* 0x001fe40000400000 */
[----:B-1----:R-:W-:Y:S02]  /*0370*/  FMUL R6, R13, R2 ;  /* 0x000000020d067220 */ /* 0x002fe40000400000 */
[----:B------:R-:W0:Y:S01]  /*0380*/  LDC.64 R2, c[0x0][0x210] ;  /* 0x00008400ff027b82 */ /* 0x000e220000000a00 */
[----:B------:R-:W-:Y:S01]  /*0390*/  FMUL R7, R4, R7 ;  /* 0x0000000704077220 */ /* 0x000fe20000400000 */
[----:B------:R-:W-:-:S03]  /*03a0*/  FMUL R6, R5, R6 ;  /* 0x0000000605067220 */ /* 0x000fc60000400000 */
[----:B--2---:R-:W-:Y:S01]  /*03b0*/  FFMA R8, R7, R10, R8 ;  /* 0x0000000a07087223 */ /* 0x004fe20000000008 */
[----:B------:R-:W-:-:S04]  /*03c0*/  FFMA R9, R6, R11, R9 ;  /* 0x0000000b06097223 */ /* 0x000fc80000000009 */
[----:B------:R-:W-:Y:S02]  /*03d0*/  FSETP.GT.AND P1, PT, R8, RZ, PT ;  /* 0x000000ff0800720b */ /* 0x000fe40003f24000 */
[----:B------:R-:W-:-:S11]  /*03e0*/  FSETP.GT.AND P2, PT, R9, RZ, PT ;  /* 0x000000ff0900720b */ /* 0x000fd60003f44000 */
[----:B------:R-:W-:Y:S01]  /*03f0*/  @!P1 FMUL R8, R8, 0.0099999997764825820923 ;  /* 0x3c23d70a08089820 */ /* 0x000fe20000400000 */
[----:B0-----:R-:W-:-:S04]  /*0400*/  IMAD.WIDE R2, R0, 0x4, R2 ;  /* 0x0000000400027825 */ /* 0x001fc800078e0202 */
[----:B------:R-:W-:Y:S01]  /*0410*/  @!P2 FMUL R9, R9, 0.0099999997764825820923 ;  /* 0x3c23d70a0909a820 */ /* 0x000fe20000400000 */
[----:B------:R-:W-:Y:S06]  /*0420*/  @P0 EXIT ;  /* 0x000000000000094d */ /* 0x000fec0003800000 */
[----:B------:R-:W-:Y:S01]  /*0430*/  STG.E.64 desc[UR4][R2.64], R8 ;  /* 0x0000000802007986 */ /* 0x000fe2000c101b04 */
[----:B------:R-:W-:Y:S05]  /*0440*/  EXIT ;  /* 0x000000000000794d */ /* 0x000fea0003800000 */
.L_x_0:
[----:B------:R-:W-:-:S00]  /*0450*/  BRA `(.L_x_0) ;  /* 0xfffffffc00fc7947 */ /* 0x000fc0000383ffff */
[----:B------:R-:W-:-:S00]  /*0460*/  NOP ;  /* 0x0000000000007918 */ /* 0x000fc00000000000 */
        /* <DEDUP_REMOVED lines=9> */
.L_x_1:


//--------------------- .nv.global.init           --------------------------
	.section	.nv.global.init,"aw",@progbits
.nv.global.init:
	.type		_$_str,@object
	.size		_$_str,(_$_str_$_2 - _$_str)
_$_str:
        /*0000*/ 	.byte	0x5f, 0x5f, 0x43, 0x55, 0x44, 0x41, 0x5f, 0x46, 0x54, 0x5a, 0x00
	.type		_$_str_$_2,@object
	.size		_$_str_$_2,(.L_1 - _$_str_$_2)
_$_str_$_2:
        /*000b*/ 	.byte	0x5f, 0x5f, 0x43, 0x55, 0x44, 0x41, 0x5f, 0x50, 0x52, 0x45, 0x43, 0x5f, 0x53, 0x51, 0x52, 0x54
        /*001b*/ 	.byte	0x00
.L_1:


//--------------------- .nv.constant0.triton_poi_fused__native_batch_norm_legit_no_training_leaky_relu_8 --------------------------
	.section	.nv.constant0.triton_poi_fused__native_batch_norm_legit_no_training_leaky_relu_8,"a",@progbits
	.sectionflags	@""
	.align	4
.nv.constant0.triton_poi_fused__native_batch_norm_legit_no_training_leaky_relu_8:
	.zero		580
